	.headerflags	@"EF_CUDA_TEXMODE_UNIFIED EF_CUDA_64BIT_ADDRESS EF_CUDA_ACCELERATORS EF_CUDA_SM90 EF_CUDA_VIRTUAL_SM(EF_CUDA_SM90)"
	.elftype	@"ET_EXEC"


//--------------------- .nv.info                  --------------------------
	.section	.nv.info,"",@"SHT_CUDA_INFO"
	.align	4


	//----- nvinfo : EIATTR_REGCOUNT
	.align		4
        /*0000*/ 	.byte	0x04, 0x2f
        /*0002*/ 	.short	(.L_1 - .L_0)
	.align		4
.L_0:
        /*0004*/ 	.word	index@(triton_poi_fused_convolution_hardsigmoid_mul_2)
        /*0008*/ 	.word	0x00000010


	//----- nvinfo : EIATTR_MIN_STACK_SIZE
	.align		4
.L_1:
        /*000c*/ 	.byte	0x04, 0x12
        /*000e*/ 	.short	(.L_3 - .L_2)
	.align		4
.L_2:
        /*0010*/ 	.word	index@(triton_poi_fused_convolution_hardsigmoid_mul_2)
        /*0014*/ 	.word	0x00000000


	//----- nvinfo : EIATTR_FRAME_SIZE
	.align		4
.L_3:
        /*0018*/ 	.byte	0x04, 0x11
        /*001a*/ 	.short	(.L_5 - .L_4)
	.align		4
.L_4:
        /*001c*/ 	.word	index@(triton_poi_fused_convolution_hardsigmoid_mul_2)
        /*0020*/ 	.word	0x00000000


	//----- nvinfo : EIATTR_MIN_STACK_SIZE
	.align		4
.L_5:
        /*0024*/ 	.byte	0x04, 0x12
        /*0026*/ 	.short	(.L_7 - .L_6)
	.align		4
.L_6:
        /*0028*/ 	.word	index@(triton_poi_fused_convolution_hardsigmoid_mul_2)
        /*002c*/ 	.word	0x00000000
.L_7:


//--------------------- .nv.info.triton_poi_fused_convolution_hardsigmoid_mul_2 --------------------------
	.section	.nv.info.triton_poi_fused_convolution_hardsigmoid_mul_2,"",@"SHT_CUDA_INFO"
	.sectionflags	@""
	.align	4


	//----- nvinfo : EIATTR_CUDA_API_VERSION
	.align		4
        /*0000*/ 	.byte	0x04, 0x37
        /*0002*/ 	.short	(.L_9 - .L_8)
.L_8:
        /*0004*/ 	.word	0x0000007c


	//----- nvinfo : EIATTR_KPARAM_INFO
	.align		4
.L_9:
        /*0008*/ 	.byte	0x04, 0x17
        /*000a*/ 	.short	(.L_11 - .L_10)
.L_10:
        /*000c*/ 	.word	0x00000000
        /*0010*/ 	.short	0x0004
        /*0012*/ 	.short	0x0020
        /*0014*/ 	.byte	0x00, 0xf0, 0x11, 0x00


	//----- nvinfo : EIATTR_KPARAM_INFO
	.align		4
.L_11:
        /*0018*/ 	.byte	0x04, 0x17
        /*001a*/ 	.short	(.L_13 - .L_12)
.L_12:
        /*001c*/ 	.word	0x00000000
        /*0020*/ 	.short	0x0003
        /*0022*/ 	.short	0x0018
        /*0024*/ 	.byte	0x00, 0xf4, 0x21, 0x00


	//----- nvinfo : EIATTR_KPARAM_INFO
	.align		4
.L_13:
        /*0028*/ 	.byte	0x04, 0x17
        /*002a*/ 	.short	(.L_15 - .L_14)
.L_14:
        /*002c*/ 	.word	0x00000000
        /*0030*/ 	.short	0x0002
        /*0032*/ 	.short	0x0010
        /*0034*/ 	.byte	0x00, 0xf4, 0x21, 0x00


	//----- nvinfo : EIATTR_KPARAM_INFO
	.align		4
.L_15:
        /*0038*/ 	.byte	0x04, 0x17
        /*003a*/ 	.short	(.L_17 - .L_16)
.L_16:
        /*003c*/ 	.word	0x00000000
        /*0040*/ 	.short	0x0001
        /*0042*/ 	.short	0x0008
        /*0044*/ 	.byte	0x00, 0xf4, 0x21, 0x00


	//----- nvinfo : EIATTR_KPARAM_INFO
	.align		4
.L_17:
        /*0048*/ 	.byte	0x04, 0x17
        /*004a*/ 	.short	(.L_19 - .L_18)
.L_18:
        /*004c*/ 	.word	0x00000000
        /*0050*/ 	.short	0x0000
        /*0052*/ 	.short	0x0000
        /*0054*/ 	.byte	0x00, 0xf4, 0x21, 0x00


	//----- nvinfo : EIATTR_SPARSE_MMA_MASK
	.align		4
.L_19:
        /*0058*/ 	.byte	0x03, 0x50
        /*005a*/ 	.short	0x0000


	//----- nvinfo : EIATTR_MAXREG_COUNT
	.align		4
        /*005c*/ 	.byte	0x03, 0x1b
        /*005e*/ 	.short	0x00ff


	//----- nvinfo : EIATTR_EXIT_INSTR_OFFSETS
	.align		4
        /*0060*/ 	.byte	0x04, 0x1c
        /*0062*/ 	.short	(.L_21 - .L_20)


	//   ....[0]....
.L_20:
        /*0064*/ 	.word	0x00000310


	//   ....[1]....
        /*0068*/ 	.word	0x00000330


	//----- nvinfo : EIATTR_REQNTID
	.align		4
.L_21:
        /*006c*/ 	.byte	0x04, 0x10
        /*006e*/ 	.short	(.L_23 - .L_22)
.L_22:
        /*0070*/ 	.word	0x00000080
        /*0074*/ 	.word	0x00000001
        /*0078*/ 	.word	0x00000001


	//----- nvinfo : EIATTR_CBANK_PARAM_SIZE
	.align		4
.L_23:
        /*007c*/ 	.byte	0x03, 0x19
        /*007e*/ 	.short	0x0024


	//----- nvinfo : EIATTR_PARAM_CBANK
	.align		4
        /*0080*/ 	.byte	0x04, 0x0a
        /*0082*/ 	.short	(.L_25 - .L_24)
	.align		4
.L_24:
        /*0084*/ 	.word	index@(.nv.constant0.triton_poi_fused_convolution_hardsigmoid_mul_2)
        /*0088*/ 	.short	0x0210
        /*008a*/ 	.short	0x0024


	//----- nvinfo : EIATTR_SW_WAR
	.align		4
.L_25:
        /*008c*/ 	.byte	0x04, 0x36
        /*008e*/ 	.short	(.L_27 - .L_26)
.L_26:
        /*0090*/ 	.word	0x00000008
.L_27:


//--------------------- .nv.callgraph             --------------------------
	.section	.nv.callgraph,"",@"SHT_CUDA_CALLGRAPH"
	.align	4
	.sectionentsize	8
	.align		4
        /*0000*/ 	.word	0x00000000
	.align		4
        /*0004*/ 	.word	0xffffffff
	.align		4
        /*0008*/ 	.word	0x00000000
	.align		4
        /*000c*/ 	.word	0xfffffffe
	.align		4
        /*0010*/ 	.word	0x00000000
	.align		4
        /*0014*/ 	.word	0xfffffffd
	.align		4
        /*0018*/ 	.word	0x00000000
	.align		4
        /*001c*/ 	.word	0xfffffffc


//--------------------- .text.triton_poi_fused_convolution_hardsigmoid_mul_2 --------------------------
	.section	.text.triton_poi_fused_convolution_hardsigmoid_mul_2,"ax",@progbits
	.align	128
        .global         triton_poi_fused_convolution_hardsigmoid_mul_2
        .type           triton_poi_fused_convolution_hardsigmoid_mul_2,@function
        .size           triton_poi_fused_convolution_hardsigmoid_mul_2,(.L_x_1 - triton_poi_fused_convolution_hardsigmoid_mul_2)
        .other          triton_poi_fused_convolution_hardsigmoid_mul_2,@"STO_CUDA_ENTRY STV_DEFAULT"
triton_poi_fused_convolution_hardsigmoid_mul_2:
.text.triton_poi_fused_convolution_hardsigmoid_mul_2:
[----:B------:R-:W0:Y:S02]  /*0000*/  LDC R1, c[0x0][0x28] ;  /* 0x00000a00ff017b82 */ /* 0x000e240000000800 */
[----:B------:R-:W1:Y:S01]  /*0010*/  S2R R0, SR_TID.X ;  /* 0x0000000000007919 */ /* 0x000e620000002100 */
[----:B------:R-:W2:Y:S01]  /*0020*/  LDC.64 R4, c[0x0][0x210] ;  /* 0x00008400ff047b82 */ /* 0x000ea20000000a00 */
[----:B------:R-:W-:Y:S02]  /*0030*/  CS2R R10, SRZ ;  /* 0x00000000000a7805 */ /* 0x000fe4000001ff00 */
[----:B------:R-:W-:Y:S01]  /*0040*/  CS2R R12, SRZ ;  /* 0x00000000000c7805 */ /* 0x000fe2000001ff00 */
[----:B------:R-:W3:Y:S01]  /*0050*/  S2R R7, SR_CTAID.X ;  /* 0x0000000000077919 */ /* 0x000ee20000002500 */
[----:B------:R-:W-:Y:S01]  /*0060*/  ULDC.64 UR4, c[0x0][0x208] ;  /* 0x0000820000047ab9 */ /* 0x000fe20000000a00 */
[----:B-1----:R-:W-:Y:S01]  /*0070*/  IMAD.SHL.U32 R0, R0, 0x2, RZ ;  /* 0x0000000200007824 */ /* 0x002fe200078e00ff */
[----:B---3--:R-:W-:-:S04]  /*0080*/  SHF.R.S32.HI R3, RZ, 0x17, R7 ;  /* 0x00000017ff037819 */ /* 0x008fc80000011407 */
[----:B------:R-:W-:Y:S02]  /*0090*/  LOP3.LUT R0, R0, 0xfe, RZ, 0xc0, !PT ;  /* 0x000000fe00007812 */ /* 0x000fe400078ec0ff */
[----:B------:R-:W-:-:S03]  /*00a0*/  SGXT R3, R3, 0x1 ;  /* 0x000000010303781a */ /* 0x000fc60000000200 */
[----:B------:R-:W-:Y:S02]  /*00b0*/  IMAD R0, R7, 0x100, R0 ;  /* 0x0000010007007824 */ /* 0x000fe400078e0200 */
[----:B------:R-:W1:Y:S03]  /*00c0*/  LDC.64 R6, c[0x0][0x218] ;  /* 0x00008600ff067b82 */ /* 0x000e660000000a00 */
[----:B------:R-:W-:Y:S02]  /*00d0*/  LEA.HI R3, R3, R0, RZ, 0x4 ;  /* 0x0000000003037211 */ /* 0x000fe400078f20ff */
[----:B------:R-:W-:Y:S02]  /*00e0*/  ISETP.GE.AND P0, PT, R0, 0x100, PT ;  /* 0x000001000000780c */ /* 0x000fe40003f06270 */
[----:B------:R-:W-:-:S04]  /*00f0*/  SHF.R.S32.HI R3, RZ, 0x4, R3 ;  /* 0x00000004ff037819 */ /* 0x000fc80000011403 */
[C---:B------:R-:W-:Y:S01]  /*0100*/  LEA.HI R2, R3.reuse, R3, RZ, 0x2 ;  /* 0x0000000303027211 */ /* 0x040fe200078f10ff */
[----:B--2---:R-:W-:-:S03]  /*0110*/  IMAD.WIDE R4, R3, 0x4, R4 ;  /* 0x0000000403047825 */ /* 0x004fc600078e0204 */
[----:B------:R-:W-:-:S03]  /*0120*/  LOP3.LUT R2, R2, 0xfffffffc, RZ, 0xc0, !PT ;  /* 0xfffffffc02027812 */ /* 0x000fc600078ec0ff */
[----:B------:R-:W2:Y:S02]  /*0130*/  @!P0 LDG.E.EL R10, desc[UR4][R4.64] ;  /* 0x00000004040a8981 */ /* 0x000ea4000c2e1900 */
[----:B------:R-:W-:Y:S02]  /*0140*/  IMAD.IADD R9, R3, 0x1, -R2 ;  /* 0x0000000103097824 */ /* 0x000fe400078e0a02 */
[----:B------:R3:W4:Y:S02]  /*0150*/  @!P0 LDG.E.EL R11, desc[UR4][R4.64] ;  /* 0x00000004040b8981 */ /* 0x000724000c2e1900 */
[----:B-1----:R-:W-:Y:S02]  /*0160*/  IMAD.WIDE R6, R9, 0x4, R6 ;  /* 0x0000000409067825 */ /* 0x002fe400078e0206 */
[----:B------:R-:W1:Y:S03]  /*0170*/  LDC.64 R8, c[0x0][0x220] ;  /* 0x00008800ff087b82 */ /* 0x000e660000000a00 */
[----:B------:R-:W2:Y:S04]  /*0180*/  @!P0 LDG.E.EL R13, desc[UR4][R6.64] ;  /* 0x00000004060d8981 */ /* 0x000ea8000c2e1900 */
[----:B------:R-:W4:Y:S01]  /*0190*/  @!P0 LDG.E.EL R12, desc[UR4][R6.64] ;  /* 0x00000004060c8981 */ /* 0x000f22000c2e1900 */
[----:B------:R-:W-:Y:S01]  /*01a0*/  CS2R R2, SRZ ;  /* 0x0000000000027805 */ /* 0x000fe2000001ff00 */
[----:B---3--:R-:W3:Y:S01]  /*01b0*/  LDC.64 R4, c[0x0][0x228] ;  /* 0x00008a00ff047b82 */ /* 0x008ee20000000a00 */
[----:B-1----:R-:W-:-:S05]  /*01c0*/  IMAD.WIDE R8, R0, 0x4, R8 ;  /* 0x0000000400087825 */ /* 0x002fca00078e0208 */
[----:B------:R-:W5:Y:S01]  /*01d0*/  @!P0 LDG.E.64 R2, desc[UR4][R8.64] ;  /* 0x0000000408028981 */ /* 0x000f62000c1e1b00 */
[----:B---3--:R-:W-:-:S04]  /*01e0*/  IMAD.WIDE R4, R0, 0x4, R4 ;  /* 0x0000000400047825 */ /* 0x008fc800078e0204 */
[----:B--2---:R-:W-:Y:S01]  /*01f0*/  FADD R10, R13, R10 ;  /* 0x0000000a0d0a7221 */ /* 0x004fe20000000000 */
[----:B----4-:R-:W-:-:S03]  /*0200*/  FADD R11, R12, R11 ;  /* 0x0000000b0c0b7221 */ /* 0x010fc60000000000 */
[----:B------:R-:W-:Y:S01]  /*0210*/  FADD R10, R10, 3 ;  /* 0x404000000a0a7421 */ /* 0x000fe20000000000 */
[----:B------:R-:W-:-:S04]  /*0220*/  FADD R11, R11, 3 ;  /* 0x404000000b0b7421 */ /* 0x000fc80000000000 */
[C---:B------:R-:W-:Y:S02]  /*0230*/  FSETP.GTU.AND P1, PT, R10.reuse, RZ, PT ;  /* 0x000000ff0a00720b */ /* 0x040fe40003f2c000 */
[C---:B------:R-:W-:Y:S02]  /*0240*/  FSETP.GTU.AND P2, PT, R11.reuse, RZ, PT ;  /* 0x000000ff0b00720b */ /* 0x040fe40003f4c000 */
[----:B------:R-:W-:Y:S02]  /*0250*/  FSEL R10, R10, RZ, P1 ;  /* 0x000000ff0a0a7208 */ /* 0x000fe40000800000 */
[----:B------:R-:W-:Y:S02]  /*0260*/  FSEL R11, R11, RZ, P2 ;  /* 0x000000ff0b0b7208 */ /* 0x000fe40001000000 */
[C---:B------:R-:W-:Y:S02]  /*0270*/  FSETP.GEU.AND P3, PT, R10.reuse, 6, PT ;  /* 0x40c000000a00780b */ /* 0x040fe40003f6e000 */
[C---:B------:R-:W-:Y:S01]  /*0280*/  FSETP.GEU.AND P4, PT, R11.reuse, 6, PT ;  /* 0x40c000000b00780b */ /* 0x040fe20003f8e000 */
[C---:B------:R-:W-:Y:S01]  /*0290*/  FMUL R7, R10.reuse, 0.16666667163372039795 ;  /* 0x3e2aaaab0a077820 */ /* 0x040fe20000400000 */
[----:B------:R-:W-:Y:S01]  /*02a0*/  FMUL R6, R11, 0.16666667163372039795 ;  /* 0x3e2aaaab0b067820 */ /* 0x000fe20000400000 */
[----:B------:R-:W-:-:S02]  /*02b0*/  FSETP.NAN.AND P1, PT, R10, R10, PT ;  /* 0x0000000a0a00720b */ /* 0x000fc40003f28000 */
[----:B------:R-:W-:-:S06]  /*02c0*/  FSETP.NAN.AND P2, PT, R11, R11, PT ;  /* 0x0000000b0b00720b */ /* 0x000fcc0003f48000 */
[----:B------:R-:W-:Y:S02]  /*02d0*/  @P3 FSEL R7, R7, 1, P1 ;  /* 0x3f80000007073808 */ /* 0x000fe40000800000 */
[----:B------:R-:W-:-:S03]  /*02e0*/  @P4 FSEL R6, R6, 1, P2 ;  /* 0x3f80000006064808 */ /* 0x000fc60001000000 */
[----:B-----5:R-:W-:Y:S02]  /*02f0*/  FMUL R2, R7, R2 ;  /* 0x0000000207027220 */ /* 0x020fe40000400000 */
[----:B------:R-:W-:Y:S01]  /*0300*/  FMUL R3, R6, R3 ;  /* 0x0000000306037220 */ /* 0x000fe20000400000 */
[----:B------:R-:W-:Y:S06]  /*0310*/  @P0 EXIT ;  /* 0x000000000000094d */ /* 0x000fec0003800000 */
[----:B------:R-:W-:Y:S01]  /*0320*/  STG.E.64 desc[UR4][R4.64], R2 ;  /* 0x0000000204007986 */ /* 0x000fe2000c101b04 */
[----:B------:R-:W-:Y:S05]  /*0330*/  EXIT ;  /* 0x000000000000794d */ /* 0x000fea0003800000 */
.L_x_0:
[----:B------:R-:W-:-:S00]  /*0340*/  BRA `(.L_x_0) ;  /* 0xfffffffc00fc7947 */ /* 0x000fc0000383ffff */
[----:B------:R-:W-:-:S00]  /*0350*/  NOP ;  /* 0x0000000000007918 */ /* 0x000fc00000000000 */
        /* <DEDUP_REMOVED lines=10> */
.L_x_1:


//--------------------- .nv.constant0.triton_poi_fused_convolution_hardsigmoid_mul_2 --------------------------
	.section	.nv.constant0.triton_poi_fused_convolution_hardsigmoid_mul_2,"a",@progbits
	.sectionflags	@""
	.align	4
.nv.constant0.triton_poi_fused_convolution_hardsigmoid_mul_2:
	.zero		564
